	.headerflags	@"EF_CUDA_TEXMODE_UNIFIED EF_CUDA_64BIT_ADDRESS EF_CUDA_ACCELERATORS EF_CUDA_SM90 EF_CUDA_VIRTUAL_SM(EF_CUDA_SM90)"
	.elftype	@"ET_EXEC"


//--------------------- .nv.info                  --------------------------
	.section	.nv.info,"",@"SHT_CUDA_INFO"
	.align	4


	//----- nvinfo : EIATTR_REGCOUNT
	.align		4
        /*0000*/ 	.byte	0x04, 0x2f
        /*0002*/ 	.short	(.L_1 - .L_0)
	.align		4
.L_0:
        /*0004*/ 	.word	index@(triton_poi_fused_threshold_backward_8)
        /*0008*/ 	.word	0x0000001b


	//----- nvinfo : EIATTR_MIN_STACK_SIZE
	.align		4
.L_1:
        /*000c*/ 	.byte	0x04, 0x12
        /*000e*/ 	.short	(.L_3 - .L_2)
	.align		4
.L_2:
        /*0010*/ 	.word	index@(triton_poi_fused_threshold_backward_8)
        /*0014*/ 	.word	0x00000000


	//----- nvinfo : EIATTR_FRAME_SIZE
	.align		4
.L_3:
        /*0018*/ 	.byte	0x04, 0x11
        /*001a*/ 	.short	(.L_5 - .L_4)
	.align		4
.L_4:
        /*001c*/ 	.word	index@(triton_poi_fused_threshold_backward_8)
        /*0020*/ 	.word	0x00000000


	//----- nvinfo : EIATTR_MIN_STACK_SIZE
	.align		4
.L_5:
        /*0024*/ 	.byte	0x04, 0x12
        /*0026*/ 	.short	(.L_7 - .L_6)
	.align		4
.L_6:
        /*0028*/ 	.word	index@(triton_poi_fused_threshold_backward_8)
        /*002c*/ 	.word	0x00000000
.L_7:


//--------------------- .nv.info.triton_poi_fused_threshold_backward_8 --------------------------
	.section	.nv.info.triton_poi_fused_threshold_backward_8,"",@"SHT_CUDA_INFO"
	.sectionflags	@""
	.align	4


	//----- nvinfo : EIATTR_CUDA_API_VERSION
	.align		4
        /*0000*/ 	.byte	0x04, 0x37
        /*0002*/ 	.short	(.L_9 - .L_8)
.L_8:
        /*0004*/ 	.word	0x0000007c


	//----- nvinfo : EIATTR_KPARAM_INFO
	.align		4
.L_9:
        /*0008*/ 	.byte	0x04, 0x17
        /*000a*/ 	.short	(.L_11 - .L_10)
.L_10:
        /*000c*/ 	.word	0x00000000
        /*0010*/ 	.short	0x0003
        /*0012*/ 	.short	0x0014
        /*0014*/ 	.byte	0x00, 0xf0, 0x11, 0x00


	//----- nvinfo : EIATTR_KPARAM_INFO
	.align		4
.L_11:
        /*0018*/ 	.byte	0x04, 0x17
        /*001a*/ 	.short	(.L_13 - .L_12)
.L_12:
        /*001c*/ 	.word	0x00000000
        /*0020*/ 	.short	0x0002
        /*0022*/ 	.short	0x0010
        /*0024*/ 	.byte	0x00, 0xf0, 0x11, 0x00


	//----- nvinfo : EIATTR_KPARAM_INFO
	.align		4
.L_13:
        /*0028*/ 	.byte	0x04, 0x17
        /*002a*/ 	.short	(.L_15 - .L_14)
.L_14:
        /*002c*/ 	.word	0x00000000
        /*0030*/ 	.short	0x0001
        /*0032*/ 	.short	0x0008
        /*0034*/ 	.byte	0x00, 0xf4, 0x21, 0x00


	//----- nvinfo : EIATTR_KPARAM_INFO
	.align		4
.L_15:
        /*0038*/ 	.byte	0x04, 0x17
        /*003a*/ 	.short	(.L_17 - .L_16)
.L_16:
        /*003c*/ 	.word	0x00000000
        /*0040*/ 	.short	0x0000
        /*0042*/ 	.short	0x0000
        /*0044*/ 	.byte	0x00, 0xf4, 0x21, 0x00


	//----- nvinfo : EIATTR_SPARSE_MMA_MASK
	.align		4
.L_17:
        /*0048*/ 	.byte	0x03, 0x50
        /*004a*/ 	.short	0x0000


	//----- nvinfo : EIATTR_MAXREG_COUNT
	.align		4
        /*004c*/ 	.byte	0x03, 0x1b
        /*004e*/ 	.short	0x00ff


	//----- nvinfo : EIATTR_EXIT_INSTR_OFFSETS
	.align		4
        /*0050*/ 	.byte	0x04, 0x1c
        /*0052*/ 	.short	(.L_19 - .L_18)


	//   ....[0]....
.L_18:
        /*0054*/ 	.word	0x000006e0


	//----- nvinfo : EIATTR_REQNTID
	.align		4
.L_19:
        /*0058*/ 	.byte	0x04, 0x10
        /*005a*/ 	.short	(.L_21 - .L_20)
.L_20:
        /*005c*/ 	.word	0x00000080
        /*0060*/ 	.word	0x00000001
        /*0064*/ 	.word	0x00000001


	//----- nvinfo : EIATTR_CBANK_PARAM_SIZE
	.align		4
.L_21:
        /*0068*/ 	.byte	0x03, 0x19
        /*006a*/ 	.short	0x0018


	//----- nvinfo : EIATTR_PARAM_CBANK
	.align		4
        /*006c*/ 	.byte	0x04, 0x0a
        /*006e*/ 	.short	(.L_23 - .L_22)
	.align		4
.L_22:
        /*0070*/ 	.word	index@(.nv.constant0.triton_poi_fused_threshold_backward_8)
        /*0074*/ 	.short	0x0210
        /*0076*/ 	.short	0x0018


	//----- nvinfo : EIATTR_SW_WAR
	.align		4
.L_23:
        /*0078*/ 	.byte	0x04, 0x36
        /*007a*/ 	.short	(.L_25 - .L_24)
.L_24:
        /*007c*/ 	.word	0x00000008
.L_25:


//--------------------- .nv.callgraph             --------------------------
	.section	.nv.callgraph,"",@"SHT_CUDA_CALLGRAPH"
	.align	4
	.sectionentsize	8
	.align		4
        /*0000*/ 	.word	0x00000000
	.align		4
        /*0004*/ 	.word	0xffffffff
	.align		4
        /*0008*/ 	.word	0x00000000
	.align		4
        /*000c*/ 	.word	0xfffffffe
	.align		4
        /*0010*/ 	.word	0x00000000
	.align		4
        /*0014*/ 	.word	0xfffffffd
	.align		4
        /*0018*/ 	.word	0x00000000
	.align		4
        /*001c*/ 	.word	0xfffffffc


//--------------------- .text.triton_poi_fused_threshold_backward_8 --------------------------
	.section	.text.triton_poi_fused_threshold_backward_8,"ax",@progbits
	.sectionflags	@"SHF_BARRIERS=1"
	.align	128
        .global         triton_poi_fused_threshold_backward_8
        .type           triton_poi_fused_threshold_backward_8,@function
        .size           triton_poi_fused_threshold_backward_8,(.L_x_1 - triton_poi_fused_threshold_backward_8)
        .other          triton_poi_fused_threshold_backward_8,@"STO_CUDA_ENTRY STV_DEFAULT"
triton_poi_fused_threshold_backward_8:
.text.triton_poi_fused_threshold_backward_8:
[----:B------:R-:W-:Y:S01]  /*0000*/  LDC R1, c[0x0][0x28] ;  /* 0x00000a00ff017b82 */ /* 0x000fe20000000800 */
[----:B------:R-:W1:Y:S07]  /*0010*/  S2R R2, SR_TID.X ;  /* 0x0000000000027919 */ /* 0x000e6e0000002100 */
[----:B------:R-:W2:Y:S01]  /*0020*/  LDC.64 R4, c[0x0][0x210] ;  /* 0x00008400ff047b82 */ /* 0x000ea20000000a00 */
[----:B------:R-:W-:Y:S01]  /*0030*/  ULDC.64 UR6, c[0x0][0x208] ;  /* 0x0000820000067ab9 */ /* 0x000fe20000000a00 */
[----:B------:R-:W3:Y:S01]  /*0040*/  S2R R0, SR_CTAID.X ;  /* 0x0000000000007919 */ /* 0x000ee20000002500 */
[----:B------:R-:W4:Y:S01]  /*0050*/  S2R R12, SR_CTAID.Y ;  /* 0x00000000000c7919 */ /* 0x000f220000002600 */
[----:B-1----:R-:W-:Y:S01]  /*0060*/  SHF.R.U32.HI R16, RZ, 0x3, R2 ;  /* 0x00000003ff107819 */ /* 0x002fe20000011602 */
[----:B------:R-:W-:-:S02]  /*0070*/  IMAD.SHL.U32 R7, R2, 0x4, RZ ;  /* 0x0000000402077824 */ /* 0x000fc400078e00ff */
[----:B---3--:R-:W-:Y:S01]  /*0080*/  IMAD.SHL.U32 R0, R0, 0x20, RZ ;  /* 0x0000002000007824 */ /* 0x008fe200078e00ff */
[----:B------:R-:W-:Y:S01]  /*0090*/  SGXT.U32 R16, R16, 0x4 ;  /* 0x000000041010781a */ /* 0x000fe20000000000 */
[----:B----4-:R-:W-:-:S03]  /*00a0*/  IMAD.SHL.U32 R3, R12, 0x20, RZ ;  /* 0x000000200c037824 */ /* 0x010fc600078e00ff */
[----:B------:R-:W-:Y:S02]  /*00b0*/  LOP3.LUT R7, R0, 0x1c, R7, 0xf8, !PT ;  /* 0x0000001c00077812 */ /* 0x000fe400078ef807 */
[----:B------:R-:W-:-:S05]  /*00c0*/  LOP3.LUT R6, R3, R16, RZ, 0xfc, !PT ;  /* 0x0000001003067212 */ /* 0x000fca00078efcff */
[----:B------:R-:W-:-:S04]  /*00d0*/  IMAD R7, R6, 0x1000, R7 ;  /* 0x0000100006077824 */ /* 0x000fc800078e0207 */
[----:B--2---:R-:W-:-:S04]  /*00e0*/  IMAD.WIDE R8, R7, 0x4, R4 ;  /* 0x0000000407087825 */ /* 0x004fc800078e0204 */
[----:B------:R-:W-:Y:S02]  /*00f0*/  VIADD R7, R7, 0x10000 ;  /* 0x0001000007077836 */ /* 0x000fe40000000000 */
[----:B------:R-:W2:Y:S02]  /*0100*/  LDG.E.EL.128 R8, desc[UR6][R8.64] ;  /* 0x0000000608087981 */ /* 0x000ea4000c2e1d00 */
[----:B------:R-:W-:-:S06]  /*0110*/  IMAD.WIDE R4, R7, 0x4, R4 ;  /* 0x0000000407047825 */ /* 0x000fcc00078e0204 */
[----:B------:R-:W3:Y:S01]  /*0120*/  LDG.E.EL.128 R4, desc[UR6][R4.64] ;  /* 0x0000000604047981 */ /* 0x000ee2000c2e1d00 */
[----:B------:R-:W1:Y:S01]  /*0130*/  S2UR UR5, SR_CgaCtaId ;  /* 0x00000000000579c3 */ /* 0x000e620000008800 */
[C---:B------:R-:W-:Y:S01]  /*0140*/  IMAD.SHL.U32 R13, R2.reuse, 0x2, RZ ;  /* 0x00000002020d7824 */ /* 0x040fe200078e00ff */
[----:B------:R-:W-:Y:S01]  /*0150*/  UMOV UR4, 0x400 ;  /* 0x0000040000047882 */ /* 0x000fe20000000000 */
[C---:B------:R-:W-:Y:S02]  /*0160*/  IMAD.SHL.U32 R14, R2.reuse, 0x8, RZ ;  /* 0x00000008020e7824 */ /* 0x040fe400078e00ff */
[----:B------:R-:W-:Y:S01]  /*0170*/  IMAD.SHL.U32 R15, R2, 0x80, RZ ;  /* 0x00000080020f7824 */ /* 0x000fe200078e00ff */
[----:B------:R-:W-:Y:S02]  /*0180*/  LOP3.LUT R18, R13, 0xf8, RZ, 0xc0, !PT ;  /* 0x000000f80d127812 */ /* 0x000fe400078ec0ff */
[----:B------:R-:W-:Y:S02]  /*0190*/  LOP3.LUT R13, R14, 0x3f8, RZ, 0xc0, !PT ;  /* 0x000003f80e0d7812 */ /* 0x000fe400078ec0ff */
[----:B------:R-:W-:-:S02]  /*01a0*/  LOP3.LUT R15, R15, 0x380, RZ, 0xc0, !PT ;  /* 0x000003800f0f7812 */ /* 0x000fc400078ec0ff */
[----:B------:R-:W-:Y:S02]  /*01b0*/  LOP3.LUT R3, R3, 0x18, R14, 0xf8, !PT ;  /* 0x0000001803037812 */ /* 0x000fe400078ef80e */
[----:B------:R-:W-:Y:S01]  /*01c0*/  LOP3.LUT R16, R15, R16, RZ, 0xfc, !PT ;  /* 0x000000100f107212 */ /* 0x000fe200078efcff */
[----:B-1----:R-:W-:-:S06]  /*01d0*/  UPRMT UR4, UR5, 0x654, UR4 ;  /* 0x0000065405047896 */ /* 0x002fcc0008000004 */
[----:B------:R-:W-:Y:S02]  /*01e0*/  IADD3 R13, R13, UR4, R18 ;  /* 0x000000040d0d7c10 */ /* 0x000fe4000fffe012 */
[----:B------:R-:W-:-:S04]  /*01f0*/  LOP3.LUT R18, R15, 0x60, RZ, 0xfc, !PT ;  /* 0x000000600f127812 */ /* 0x000fc800078efcff */
[----:B------:R-:W-:-:S05]  /*0200*/  LEA.HI R19, R18, UR4, RZ, 0x1e ;  /* 0x0000000412137c11 */ /* 0x000fca000f8ff0ff */
[----:B------:R-:W-:Y:S01]  /*0210*/  IMAD.IADD R19, R16, 0x1, R19 ;  /* 0x0000000110137824 */ /* 0x000fe200078e0213 */
[----:B--2---:R-:W-:Y:S02]  /*0220*/  FSETP.GTU.AND P2, PT, R8, RZ, PT ;  /* 0x000000ff0800720b */ /* 0x004fe40003f4c000 */
[----:B------:R-:W-:Y:S02]  /*0230*/  FSETP.GTU.AND P0, PT, R10, RZ, PT ;  /* 0x000000ff0a00720b */ /* 0x000fe40003f0c000 */
[C---:B------:R-:W-:Y:S02]  /*0240*/  LOP3.LUT R8, R15.reuse, 0x20, RZ, 0xfc, !PT ;  /* 0x000000200f087812 */ /* 0x040fe400078efcff */
[----:B------:R-:W-:Y:S02]  /*0250*/  LOP3.LUT R10, R15, 0x40, RZ, 0xfc, !PT ;  /* 0x000000400f0a7812 */ /* 0x000fe400078efcff */
[----:B------:R-:W-:Y:S02]  /*0260*/  FSETP.GTU.AND P1, PT, R9, RZ, PT ;  /* 0x000000ff0900720b */ /* 0x000fe40003f2c000 */
[----:B------:R-:W-:-:S02]  /*0270*/  LEA.HI R9, R15, UR4, RZ, 0x1e ;  /* 0x000000040f097c11 */ /* 0x000fc4000f8ff0ff */
[----:B------:R-:W-:Y:S02]  /*0280*/  LEA.HI R15, R8, UR4, RZ, 0x1e ;  /* 0x00000004080f7c11 */ /* 0x000fe4000f8ff0ff */
[----:B------:R-:W-:Y:S01]  /*0290*/  LEA.HI R17, R10, UR4, RZ, 0x1e ;  /* 0x000000040a117c11 */ /* 0x000fe2000f8ff0ff */
[C---:B------:R-:W-:Y:S01]  /*02a0*/  IMAD.IADD R9, R16.reuse, 0x1, R9 ;  /* 0x0000000110097824 */ /* 0x040fe200078e0209 */
[----:B------:R-:W-:Y:S01]  /*02b0*/  FSETP.GTU.AND P4, PT, R11, RZ, PT ;  /* 0x000000ff0b00720b */ /* 0x000fe20003f8c000 */
[C---:B------:R-:W-:Y:S01]  /*02c0*/  IMAD.IADD R15, R16.reuse, 0x1, R15 ;  /* 0x00000001100f7824 */ /* 0x040fe200078e020f */
[----:B------:R-:W-:Y:S01]  /*02d0*/  SEL R8, RZ, 0x1, P2 ;  /* 0x00000001ff087807 */ /* 0x000fe20001000000 */
[----:B------:R-:W-:Y:S01]  /*02e0*/  IMAD.IADD R17, R16, 0x1, R17 ;  /* 0x0000000110117824 */ /* 0x000fe200078e0211 */
[----:B---3--:R-:W-:Y:S01]  /*02f0*/  FSETP.GTU.AND P3, PT, R4, RZ, PT ;  /* 0x000000ff0400720b */ /* 0x008fe20003f6c000 */
[----:B------:R-:W-:Y:S01]  /*0300*/  ULDC.64 UR4, c[0x0][0x218] ;  /* 0x0000860000047ab9 */ /* 0x000fe20000000a00 */
[----:B------:R-:W-:Y:S01]  /*0310*/  SEL R10, RZ, 0x1, P1 ;  /* 0x00000001ff0a7807 */ /* 0x000fe20000800000 */
[----:B------:R1:W-:Y:S01]  /*0320*/  STS.U8 [R9], R8 ;  /* 0x0000000809007388 */ /* 0x0003e20000000000 */
[----:B------:R-:W-:-:S02]  /*0330*/  FSETP.GTU.AND P2, PT, R5, RZ, PT ;  /* 0x000000ff0500720b */ /* 0x000fc40003f4c000 */
[----:B------:R-:W-:Y:S01]  /*0340*/  SEL R18, RZ, 0x1, P0 ;  /* 0x00000001ff127807 */ /* 0x000fe20000000000 */
[----:B------:R-:W-:Y:S01]  /*0350*/  STS.U8 [R15+0x20], R10 ;  /* 0x0000200a0f007388 */ /* 0x000fe20000000000 */
[----:B------:R-:W-:Y:S02]  /*0360*/  FSETP.GTU.AND P1, PT, R6, RZ, PT ;  /* 0x000000ff0600720b */ /* 0x000fe40003f2c000 */
[----:B------:R-:W-:Y:S01]  /*0370*/  FSETP.GTU.AND P0, PT, R7, RZ, PT ;  /* 0x000000ff0700720b */ /* 0x000fe20003f0c000 */
[----:B------:R-:W-:Y:S01]  /*0380*/  STS.U8 [R17+0x40], R18 ;  /* 0x0000401211007388 */ /* 0x000fe20000000000 */
[----:B------:R-:W-:Y:S02]  /*0390*/  SEL R16, RZ, 0x1, P4 ;  /* 0x00000001ff107807 */ /* 0x000fe40002000000 */
[----:B------:R-:W-:Y:S02]  /*03a0*/  SEL R20, RZ, 0x1, P3 ;  /* 0x00000001ff147807 */ /* 0x000fe40001800000 */
[----:B------:R-:W-:Y:S01]  /*03b0*/  SEL R22, RZ, 0x1, P2 ;  /* 0x00000001ff167807 */ /* 0x000fe20001000000 */
[----:B------:R-:W-:Y:S01]  /*03c0*/  STS.U8 [R19+0x60], R16 ;  /* 0x0000601013007388 */ /* 0x000fe20000000000 */
[----:B------:R-:W-:-:S02]  /*03d0*/  SEL R24, RZ, 0x1, P1 ;  /* 0x00000001ff187807 */ /* 0x000fc40000800000 */
[----:B-1----:R-:W-:Y:S01]  /*03e0*/  SEL R8, RZ, 0x1, P0 ;  /* 0x00000001ff087807 */ /* 0x002fe20000000000 */
[----:B------:R-:W-:Y:S01]  /*03f0*/  STS.U8 [R9+0x10], R20 ;  /* 0x0000101409007388 */ /* 0x000fe20000000000 */
[----:B------:R-:W-:Y:S02]  /*0400*/  SHF.R.S32.HI R6, RZ, 0x1a, R12 ;  /* 0x0000001aff067819 */ /* 0x000fe4000001140c */
[----:B------:R-:W-:Y:S01]  /*0410*/  SHF.R.U32.HI R7, RZ, 0x2, R2 ;  /* 0x00000002ff077819 */ /* 0x000fe20000011602 */
[----:B------:R-:W-:Y:S01]  /*0420*/  STS.U8 [R15+0x30], R22 ;  /* 0x000030160f007388 */ /* 0x000fe20000000000 */
[----:B------:R-:W-:Y:S02]  /*0430*/  SGXT R6, R6, 0x1 ;  /* 0x000000010606781a */ /* 0x000fe40000000200 */
[----:B------:R-:W-:Y:S01]  /*0440*/  SGXT.U32 R7, R7, 0x5 ;  /* 0x000000050707781a */ /* 0x000fe20000000000 */
[----:B------:R-:W-:Y:S01]  /*0450*/  STS.U8 [R17+0x50], R24 ;  /* 0x0000501811007388 */ /* 0x000fe20000000000 */
[----:B------:R-:W-:-:S02]  /*0460*/  LEA.HI R6, R6, R3, RZ, 0xb ;  /* 0x0000000306067211 */ /* 0x000fc400078f58ff */
[----:B------:R-:W-:Y:S01]  /*0470*/  LOP3.LUT R7, R0, R7, RZ, 0xfc, !PT ;  /* 0x0000000700077212 */ /* 0x000fe200078efcff */
[----:B------:R-:W-:Y:S01]  /*0480*/  STS.U8 [R19+0x70], R8 ;  /* 0x0000700813007388 */ /* 0x000fe20000000000 */
[C---:B------:R-:W-:Y:S01]  /*0490*/  LOP3.LUT R2, R6.reuse, 0xfffff800, RZ, 0xc0, !PT ;  /* 0xfffff80006027812 */ /* 0x040fe200078ec0ff */
[----:B------:R-:W-:Y:S01]  /*04a0*/  IMAD.SHL.U32 R6, R6, 0x1000, RZ ;  /* 0x0000100006067824 */ /* 0x000fe200078e00ff */
[----:B------:R-:W-:Y:S03]  /*04b0*/  BAR.SYNC.DEFER_BLOCKING 0x0 ;  /* 0x0000000000007b1d */ /* 0x000fe60000010000 */
[----:B------:R-:W-:Y:S01]  /*04c0*/  IMAD.IADD R2, R3, 0x1, -R2 ;  /* 0x0000000103027824 */ /* 0x000fe200078e0a02 */
[----:B------:R-:W-:-:S03]  /*04d0*/  LOP3.LUT R3, R6, 0xff800000, RZ, 0xc0, !PT ;  /* 0xff80000006037812 */ /* 0x000fc600078ec0ff */
[----:B------:R-:W-:-:S04]  /*04e0*/  IMAD R2, R7, 0x800, R2 ;  /* 0x0000080007027824 */ /* 0x000fc800078e0202 */
[----:B------:R-:W-:-:S05]  /*04f0*/  IMAD.IADD R3, R2, 0x1, R3 ;  /* 0x0000000102037824 */ /* 0x000fca00078e0203 */
[----:B------:R-:W-:-:S04]  /*0500*/  IADD3 R2, P0, R3, UR4, RZ ;  /* 0x0000000403027c10 */ /* 0x000fc8000ff1e0ff */
[----:B------:R-:W-:Y:S01]  /*0510*/  LEA.HI.X.SX32 R3, R3, UR5, 0x1, P0 ;  /* 0x0000000503037c11 */ /* 0x000fe200080f0eff */
[----:B------:R-:W1:Y:S02]  /*0520*/  LDS.64 R4, [R13] ;  /* 0x000000000d047984 */ /* 0x000e640000000a00 */
[C---:B-1----:R-:W-:Y:S02]  /*0530*/  PRMT R0, R4.reuse, 0x7772, RZ ;  /* 0x0000777204007816 */ /* 0x042fe400000000ff */
[C---:B------:R-:W-:Y:S02]  /*0540*/  PRMT R9, R4.reuse, 0x7771, RZ ;  /* 0x0000777104097816 */ /* 0x040fe400000000ff */
[----:B------:R-:W-:Y:S02]  /*0550*/  PRMT R6, R5, 0x7772, RZ ;  /* 0x0000777205067816 */ /* 0x000fe400000000ff */
[----:B------:R-:W-:Y:S02]  /*0560*/  PRMT R9, R9, 0x5410, R0 ;  /* 0x0000541009097816 */ /* 0x000fe40000000000 */
[----:B------:R-:W-:-:S02]  /*0570*/  PRMT R0, R4, 0x7770, RZ ;  /* 0x0000777004007816 */ /* 0x000fc400000000ff */
[----:B------:R-:W-:Y:S02]  /*0580*/  LOP3.LUT R9, R9, 0x10001, RZ, 0xc0, !PT ;  /* 0x0001000109097812 */ /* 0x000fe400078ec0ff */
[----:B------:R-:W-:Y:S02]  /*0590*/  PRMT R7, R5, 0x7771, RZ ;  /* 0x0000777105077816 */ /* 0x000fe400000000ff */
[----:B------:R-:W-:Y:S02]  /*05a0*/  LOP3.LUT R11, R0, 0x1, RZ, 0xc0, !PT ;  /* 0x00000001000b7812 */ /* 0x000fe400078ec0ff */
[----:B------:R-:W-:Y:S02]  /*05b0*/  LOP3.LUT R0, R9, 0xffff, RZ, 0xc0, !PT ;  /* 0x0000ffff09007812 */ /* 0x000fe400078ec0ff */
[----:B------:R-:W-:Y:S02]  /*05c0*/  PRMT R6, R7, 0x5410, R6 ;  /* 0x0000541007067816 */ /* 0x000fe40000000006 */
[----:B------:R-:W-:-:S02]  /*05d0*/  PRMT R11, R11, 0x3340, R0 ;  /* 0x000033400b0b7816 */ /* 0x000fc40000000000 */
[----:B------:R-:W-:Y:S02]  /*05e0*/  SHF.R.U32.HI R4, RZ, 0x18, R4 ;  /* 0x00000018ff047819 */ /* 0x000fe40000011604 */
[----:B------:R-:W-:Y:S02]  /*05f0*/  PRMT R0, R5, 0x7770, RZ ;  /* 0x0000777005007816 */ /* 0x000fe400000000ff */
[----:B------:R-:W-:Y:S02]  /*0600*/  LOP3.LUT R6, R6, 0x10001, RZ, 0xc0, !PT ;  /* 0x0001000106067812 */ /* 0x000fe400078ec0ff */
[----:B------:R-:W-:Y:S02]  /*0610*/  SHF.R.U32.HI R7, RZ, 0x18, R5 ;  /* 0x00000018ff077819 */ /* 0x000fe40000011605 */
[----:B------:R-:W-:Y:S02]  /*0620*/  SGXT.U32 R5, R4, 0x1 ;  /* 0x000000010405781a */ /* 0x000fe40000000000 */
[----:B------:R-:W-:-:S02]  /*0630*/  LOP3.LUT R13, R0, 0x1, RZ, 0xc0, !PT ;  /* 0x00000001000d7812 */ /* 0x000fc400078ec0ff */
[----:B------:R-:W-:Y:S02]  /*0640*/  PRMT R0, R9, 0x7732, RZ ;  /* 0x0000773209007816 */ /* 0x000fe400000000ff */
[C---:B------:R-:W-:Y:S02]  /*0650*/  PRMT R4, R6.reuse, 0x7732, RZ ;  /* 0x0000773206047816 */ /* 0x040fe400000000ff */
[----:B------:R-:W-:Y:S02]  /*0660*/  LOP3.LUT R6, R6, 0xffff, RZ, 0xc0, !PT ;  /* 0x0000ffff06067812 */ /* 0x000fe400078ec0ff */
[----:B------:R-:W-:Y:S02]  /*0670*/  SGXT.U32 R7, R7, 0x1 ;  /* 0x000000010707781a */ /* 0x000fe40000000000 */
[----:B------:R-:W-:Y:S02]  /*0680*/  PRMT R0, R0, 0x3340, R5 ;  /* 0x0000334000007816 */ /* 0x000fe40000000005 */
[----:B------:R-:W-:-:S02]  /*0690*/  PRMT R6, R13, 0x3340, R6 ;  /* 0x000033400d067816 */ /* 0x000fc40000000006 */
[----:B------:R-:W-:Y:S02]  /*06a0*/  PRMT R5, R4, 0x3340, R7 ;  /* 0x0000334004057816 */ /* 0x000fe40000000007 */
[----:B------:R-:W-:Y:S02]  /*06b0*/  PRMT R4, R11, 0x5410, R0 ;  /* 0x000054100b047816 */ /* 0x000fe40000000000 */
[----:B------:R-:W-:-:S05]  /*06c0*/  PRMT R5, R6, 0x5410, R5 ;  /* 0x0000541006057816 */ /* 0x000fca0000000005 */
[----:B------:R-:W-:Y:S01]  /*06d0*/  STG.E.64 desc[UR6][R2.64], R4 ;  /* 0x0000000402007986 */ /* 0x000fe2000c101b06 */
[----:B------:R-:W-:Y:S05]  /*06e0*/  EXIT ;  /* 0x000000000000794d */ /* 0x000fea0003800000 */
.L_x_0:
[----:B------:R-:W-:-:S00]  /*06f0*/  BRA `(.L_x_0) ;  /* 0xfffffffc00fc7947 */ /* 0x000fc0000383ffff */
[----:B------:R-:W-:-:S00]  /*0700*/  NOP ;  /* 0x0000000000007918 */ /* 0x000fc00000000000 */
[----:B------:R-:W-:-:S00]  /*0710*/  NOP ;  /* 0x0000000000007918 */ /* 0x000fc00000000000 */
[----:B------:R-:W-:-:S00]  /*0720*/  NOP ;  /* 0x0000000000007918 */ /* 0x000fc00000000000 */
[----:B------:R-:W-:-:S00]  /*0730*/  NOP ;  /* 0x0000000000007918 */ /* 0x000fc00000000000 */
[----:B------:R-:W-:-:S00]  /*0740*/  NOP ;  /* 0x0000000000007918 */ /* 0x000fc00000000000 */
[----:B------:R-:W-:-:S00]  /*0750*/  NOP ;  /* 0x0000000000007918 */ /* 0x000fc00000000000 */
[----:B------:R-:W-:-:S00]  /*0760*/  NOP ;  /* 0x0000000000007918 */ /* 0x000fc00000000000 */
[----:B------:R-:W-:-:S00]  /*0770*/  NOP ;  /* 0x0000000000007918 */ /* 0x000fc00000000000 */
.L_x_1:


//--------------------- .nv.shared.triton_poi_fused_threshold_backward_8 --------------------------
	.section	.nv.shared.triton_poi_fused_threshold_backward_8,"aw",@nobits
	.sectionflags	@""
	.align	16
	.zero		1024


//--------------------- .nv.constant0.triton_poi_fused_threshold_backward_8 --------------------------
	.section	.nv.constant0.triton_poi_fused_threshold_backward_8,"a",@progbits
	.sectionflags	@""
	.align	4
.nv.constant0.triton_poi_fused_threshold_backward_8:
	.zero		552
